//
// Generated by NVIDIA NVVM Compiler
//
// Compiler Build ID: CL-36424714
// Cuda compilation tools, release 13.0, V13.0.88
// Based on NVVM 20.0.0
//

.version 9.0
.target sm_100
.address_size 64

	// .globl	_Z21matrix_multiplicationPiS_S_iiiii

.visible .entry _Z21matrix_multiplicationPiS_S_iiiii(
	.param .u64 .ptr .align 1 _Z21matrix_multiplicationPiS_S_iiiii_param_0,
	.param .u64 .ptr .align 1 _Z21matrix_multiplicationPiS_S_iiiii_param_1,
	.param .u64 .ptr .align 1 _Z21matrix_multiplicationPiS_S_iiiii_param_2,
	.param .u32 _Z21matrix_multiplicationPiS_S_iiiii_param_3,
	.param .u32 _Z21matrix_multiplicationPiS_S_iiiii_param_4,
	.param .u32 _Z21matrix_multiplicationPiS_S_iiiii_param_5,
	.param .u32 _Z21matrix_multiplicationPiS_S_iiiii_param_6,
	.param .u32 _Z21matrix_multiplicationPiS_S_iiiii_param_7
)
{
	.reg .pred 	%p<25>;
	.reg .b32 	%r<171>;
	.reg .b64 	%rd<47>;

	ld.param.u64 	%rd4, [_Z21matrix_multiplicationPiS_S_iiiii_param_0];
	ld.param.u64 	%rd5, [_Z21matrix_multiplicationPiS_S_iiiii_param_1];
	ld.param.u64 	%rd6, [_Z21matrix_multiplicationPiS_S_iiiii_param_2];
	ld.param.u32 	%r59, [_Z21matrix_multiplicationPiS_S_iiiii_param_4];
	ld.param.u32 	%r60, [_Z21matrix_multiplicationPiS_S_iiiii_param_5];
	ld.param.u32 	%r61, [_Z21matrix_multiplicationPiS_S_iiiii_param_6];
	ld.param.u32 	%r62, [_Z21matrix_multiplicationPiS_S_iiiii_param_7];
	cvta.to.global.u64 	%rd1, %rd5;
	cvta.to.global.u64 	%rd2, %rd4;
	cvta.to.global.u64 	%rd3, %rd6;
	mov.u32 	%r63, %tid.x;
	div.s32 	%r64, %r61, %r62;
	mul.lo.s32 	%r148, %r64, %r63;
	add.s32 	%r65, %r148, %r64;
	add.s32 	%r66, %r62, -1;
	setp.eq.s32 	%p1, %r63, %r66;
	selp.b32 	%r2, %r61, %r65, %p1;
	setp.ge.s32 	%p2, %r148, %r2;
	@%p2 bra 	$L__BB0_35;
	ld.param.u32 	%r143, [_Z21matrix_multiplicationPiS_S_iiiii_param_3];
	min.s32 	%r67, %r143, %r60;
	setp.lt.s32 	%p3, %r67, 1;
	@%p3 bra 	$L__BB0_35;
	setp.lt.s32 	%p4, %r59, 1;
	@%p4 bra 	$L__BB0_20;
	and.b32  	%r3, %r59, 7;
	and.b32  	%r4, %r59, 2147483640;
	neg.s32 	%r5, %r4;
	shl.b32 	%r6, %r60, 3;
	mul.wide.u32 	%rd39, %r60, 4;
$L__BB0_4:
	mul.lo.s32 	%r8, %r148, %r59;
	mov.b32 	%r149, 0;
$L__BB0_5:
	ld.param.u32 	%r146, [_Z21matrix_multiplicationPiS_S_iiiii_param_3];
	mad.lo.s32 	%r82, %r148, %r146, %r149;
	mul.lo.s32 	%r10, %r82, %r59;
	mul.lo.s32 	%r11, %r82, %r60;
	mov.b32 	%r150, 0;
$L__BB0_6:
	setp.lt.u32 	%p14, %r59, 8;
	mov.b32 	%r159, 0;
	mov.u32 	%r164, %r159;
	@%p14 bra 	$L__BB0_9;
	mul.lo.s32 	%r86, %r60, %r59;
	mad.lo.s32 	%r152, %r86, %r148, %r150;
	mov.b32 	%r164, 0;
	mov.u32 	%r151, %r10;
	mov.u32 	%r153, %r5;
$L__BB0_8:
	.pragma "nounroll";
	mul.wide.s32 	%rd15, %r151, 4;
	add.s64 	%rd16, %rd2, %rd15;
	ld.global.u32 	%r87, [%rd16];
	mul.wide.s32 	%rd17, %r152, 4;
	add.s64 	%rd18, %rd1, %rd17;
	ld.global.u32 	%r88, [%rd18];
	mad.lo.s32 	%r89, %r88, %r87, %r164;
	ld.global.u32 	%r90, [%rd16+4];
	mul.wide.u32 	%rd19, %r60, 4;
	add.s64 	%rd20, %rd18, %rd19;
	ld.global.u32 	%r91, [%rd20];
	mad.lo.s32 	%r92, %r91, %r90, %r89;
	ld.global.u32 	%r93, [%rd16+8];
	add.s64 	%rd21, %rd20, %rd19;
	ld.global.u32 	%r94, [%rd21];
	mad.lo.s32 	%r95, %r94, %r93, %r92;
	ld.global.u32 	%r96, [%rd16+12];
	add.s64 	%rd22, %rd21, %rd19;
	ld.global.u32 	%r97, [%rd22];
	mad.lo.s32 	%r98, %r97, %r96, %r95;
	ld.global.u32 	%r99, [%rd16+16];
	add.s64 	%rd23, %rd22, %rd19;
	ld.global.u32 	%r100, [%rd23];
	mad.lo.s32 	%r101, %r100, %r99, %r98;
	ld.global.u32 	%r102, [%rd16+20];
	add.s64 	%rd24, %rd23, %rd19;
	ld.global.u32 	%r103, [%rd24];
	mad.lo.s32 	%r104, %r103, %r102, %r101;
	ld.global.u32 	%r105, [%rd16+24];
	add.s64 	%rd25, %rd24, %rd19;
	ld.global.u32 	%r106, [%rd25];
	mad.lo.s32 	%r107, %r106, %r105, %r104;
	ld.global.u32 	%r108, [%rd16+28];
	add.s64 	%rd26, %rd25, %rd19;
	ld.global.u32 	%r109, [%rd26];
	mad.lo.s32 	%r164, %r109, %r108, %r107;
	add.s32 	%r153, %r153, 8;
	add.s32 	%r152, %r152, %r6;
	add.s32 	%r151, %r151, 8;
	setp.ne.s32 	%p15, %r153, 0;
	mov.u32 	%r159, %r4;
	@%p15 bra 	$L__BB0_8;
$L__BB0_9:
	setp.eq.s32 	%p16, %r3, 0;
	@%p16 bra 	$L__BB0_17;
	add.s32 	%r111, %r3, -1;
	setp.lt.u32 	%p17, %r111, 3;
	@%p17 bra 	$L__BB0_12;
	add.s32 	%r112, %r159, %r10;
	mul.wide.s32 	%rd27, %r112, 4;
	add.s64 	%rd28, %rd2, %rd27;
	ld.global.u32 	%r113, [%rd28];
	add.s32 	%r114, %r159, %r8;
	mad.lo.s32 	%r115, %r114, %r60, %r150;
	mul.wide.s32 	%rd29, %r115, 4;
	add.s64 	%rd30, %rd1, %rd29;
	ld.global.u32 	%r116, [%rd30];
	mad.lo.s32 	%r117, %r116, %r113, %r164;
	ld.global.u32 	%r118, [%rd28+4];
	add.s64 	%rd32, %rd30, %rd39;
	ld.global.u32 	%r119, [%rd32];
	mad.lo.s32 	%r120, %r119, %r118, %r117;
	ld.global.u32 	%r121, [%rd28+8];
	add.s64 	%rd33, %rd32, %rd39;
	ld.global.u32 	%r122, [%rd33];
	mad.lo.s32 	%r123, %r122, %r121, %r120;
	ld.global.u32 	%r124, [%rd28+12];
	add.s64 	%rd34, %rd33, %rd39;
	ld.global.u32 	%r125, [%rd34];
	mad.lo.s32 	%r164, %r125, %r124, %r123;
	add.s32 	%r159, %r159, 4;
$L__BB0_12:
	and.b32  	%r127, %r59, 3;
	setp.eq.s32 	%p18, %r127, 0;
	@%p18 bra 	$L__BB0_17;
	setp.eq.s32 	%p19, %r127, 1;
	@%p19 bra 	$L__BB0_15;
	add.s32 	%r128, %r159, %r10;
	mul.wide.s32 	%rd35, %r128, 4;
	add.s64 	%rd36, %rd2, %rd35;
	ld.global.u32 	%r129, [%rd36];
	add.s32 	%r130, %r159, %r8;
	mad.lo.s32 	%r131, %r130, %r60, %r150;
	mul.wide.s32 	%rd37, %r131, 4;
	add.s64 	%rd38, %rd1, %rd37;
	ld.global.u32 	%r132, [%rd38];
	mad.lo.s32 	%r133, %r132, %r129, %r164;
	ld.global.u32 	%r134, [%rd36+4];
	add.s64 	%rd40, %rd38, %rd39;
	ld.global.u32 	%r135, [%rd40];
	mad.lo.s32 	%r164, %r135, %r134, %r133;
	add.s32 	%r159, %r159, 2;
$L__BB0_15:
	and.b32  	%r136, %r59, 1;
	setp.eq.b32 	%p20, %r136, 1;
	not.pred 	%p21, %p20;
	@%p21 bra 	$L__BB0_17;
	add.s32 	%r137, %r159, %r10;
	mul.wide.s32 	%rd41, %r137, 4;
	add.s64 	%rd42, %rd2, %rd41;
	ld.global.u32 	%r138, [%rd42];
	add.s32 	%r139, %r159, %r8;
	mad.lo.s32 	%r140, %r139, %r60, %r150;
	mul.wide.s32 	%rd43, %r140, 4;
	add.s64 	%rd44, %rd1, %rd43;
	ld.global.u32 	%r141, [%rd44];
	mad.lo.s32 	%r164, %r141, %r138, %r164;
$L__BB0_17:
	add.s32 	%r142, %r150, %r11;
	mul.wide.s32 	%rd45, %r142, 4;
	add.s64 	%rd46, %rd3, %rd45;
	st.global.u32 	[%rd46], %r164;
	add.s32 	%r150, %r150, 1;
	setp.ne.s32 	%p22, %r150, %r60;
	@%p22 bra 	$L__BB0_6;
	ld.param.u32 	%r147, [_Z21matrix_multiplicationPiS_S_iiiii_param_3];
	add.s32 	%r149, %r149, 1;
	setp.ne.s32 	%p23, %r149, %r147;
	@%p23 bra 	$L__BB0_5;
	add.s32 	%r148, %r148, 1;
	setp.eq.s32 	%p24, %r148, %r2;
	@%p24 bra 	$L__BB0_35;
	bra.uni 	$L__BB0_4;
$L__BB0_20:
	and.b32  	%r40, %r60, 7;
	add.s32 	%r41, %r40, -1;
	and.b32  	%r42, %r60, 3;
	and.b32  	%r43, %r60, 2147483640;
	and.b32  	%r44, %r60, 1;
$L__BB0_21:
	ld.param.u32 	%r144, [_Z21matrix_multiplicationPiS_S_iiiii_param_3];
	mul.lo.s32 	%r46, %r148, %r144;
	mov.b32 	%r166, 0;
$L__BB0_22:
	setp.lt.u32 	%p5, %r60, 8;
	add.s32 	%r70, %r166, %r46;
	mul.lo.s32 	%r48, %r70, %r60;
	mov.b32 	%r169, 0;
	@%p5 bra 	$L__BB0_25;
	mov.b32 	%r167, 0;
$L__BB0_24:
	.pragma "nounroll";
	add.s32 	%r72, %r167, %r48;
	mul.wide.s32 	%rd7, %r72, 4;
	add.s64 	%rd8, %rd3, %rd7;
	mov.b32 	%r73, 0;
	st.global.u32 	[%rd8], %r73;
	st.global.u32 	[%rd8+4], %r73;
	st.global.u32 	[%rd8+8], %r73;
	st.global.u32 	[%rd8+12], %r73;
	st.global.u32 	[%rd8+16], %r73;
	st.global.u32 	[%rd8+20], %r73;
	st.global.u32 	[%rd8+24], %r73;
	st.global.u32 	[%rd8+28], %r73;
	add.s32 	%r167, %r167, 8;
	setp.ne.s32 	%p6, %r167, %r43;
	mov.u32 	%r169, %r43;
	@%p6 bra 	$L__BB0_24;
$L__BB0_25:
	setp.eq.s32 	%p7, %r40, 0;
	@%p7 bra 	$L__BB0_33;
	setp.lt.u32 	%p8, %r41, 3;
	@%p8 bra 	$L__BB0_28;
	add.s32 	%r74, %r169, %r48;
	mul.wide.s32 	%rd9, %r74, 4;
	add.s64 	%rd10, %rd3, %rd9;
	mov.b32 	%r75, 0;
	st.global.u32 	[%rd10], %r75;
	st.global.u32 	[%rd10+4], %r75;
	st.global.u32 	[%rd10+8], %r75;
	st.global.u32 	[%rd10+12], %r75;
	add.s32 	%r169, %r169, 4;
$L__BB0_28:
	setp.eq.s32 	%p9, %r42, 0;
	@%p9 bra 	$L__BB0_33;
	setp.eq.s32 	%p10, %r42, 1;
	@%p10 bra 	$L__BB0_31;
	add.s32 	%r76, %r169, %r48;
	mul.wide.s32 	%rd11, %r76, 4;
	add.s64 	%rd12, %rd3, %rd11;
	mov.b32 	%r77, 0;
	st.global.u32 	[%rd12], %r77;
	st.global.u32 	[%rd12+4], %r77;
	add.s32 	%r169, %r169, 2;
$L__BB0_31:
	setp.eq.s32 	%p11, %r44, 0;
	@%p11 bra 	$L__BB0_33;
	add.s32 	%r78, %r169, %r48;
	mul.wide.s32 	%rd13, %r78, 4;
	add.s64 	%rd14, %rd3, %rd13;
	mov.b32 	%r79, 0;
	st.global.u32 	[%rd14], %r79;
$L__BB0_33:
	ld.param.u32 	%r145, [_Z21matrix_multiplicationPiS_S_iiiii_param_3];
	add.s32 	%r166, %r166, 1;
	setp.ne.s32 	%p12, %r166, %r145;
	@%p12 bra 	$L__BB0_22;
	add.s32 	%r148, %r148, 1;
	setp.ne.s32 	%p13, %r148, %r2;
	@%p13 bra 	$L__BB0_21;
$L__BB0_35:
	ret;

}


// ===== COMPILED SASS (sm_100) =====

	.target	sm_100

	.elftype	@"ET_EXEC"


//--------------------- .note.nv.tkinfo           --------------------------
	.section	.note.nv.tkinfo,"",@"SHT_NOTE"
	.sectionflags	@"SHF_NOTE_NV_TKINFO"
	.tkinfo
        /*0018*/ 	.word	0x00000002
        /*0030*/ 	.string	""
        /*0030*/ 	.string	"ptxas"
        /*0030*/ 	.string	"Cuda compilation tools, release 13.0, V13.0.88"
        /*0030*/ 	.string	"Build cuda_13.0.r13.0/compiler.36424714_0"
        /*0030*/ 	.string	"-arch sm_100 -m 64 "



//--------------------- .note.nv.cuinfo           --------------------------
	.section	.note.nv.cuinfo,"",@"SHT_NOTE"
	.sectionflags	@"SHF_NOTE_NV_CUINFO"
        /*0018*/ 	.short	0x0002
        /*001a*/ 	.short	0x0064
        /*001c*/ 	.short	0x0082
	.zero		2


//--------------------- .nv.info                  --------------------------
	.section	.nv.info,"",@"SHT_CUDA_INFO"
	.align	4


	//----- nvinfo : EIATTR_REGCOUNT
	.align		4
        /*0000*/ 	.byte	0x04, 0x2f
        /*0002*/ 	.short	(.L_1 - .L_0)
	.align		4
.L_0:
        /*0004*/ 	.word	index@(_Z21matrix_multiplicationPiS_S_iiiii)
        /*0008*/ 	.word	0x00000020


	//----- nvinfo : EIATTR_FRAME_SIZE
	.align		4
.L_1:
        /*000c*/ 	.byte	0x04, 0x11
        /*000e*/ 	.short	(.L_3 - .L_2)
	.align		4
.L_2:
        /*0010*/ 	.word	index@(_Z21matrix_multiplicationPiS_S_iiiii)
        /*0014*/ 	.word	0x00000000


	//----- nvinfo : EIATTR_MIN_STACK_SIZE
	.align		4
.L_3:
        /*0018*/ 	.byte	0x04, 0x12
        /*001a*/ 	.short	(.L_5 - .L_4)
	.align		4
.L_4:
        /*001c*/ 	.word	index@(_Z21matrix_multiplicationPiS_S_iiiii)
        /*0020*/ 	.word	0x00000000
.L_5:


//--------------------- .nv.compat                --------------------------
	.section	.nv.compat,"",@"SHT_CUDA_COMPAT_INFO"
	.align	4
        /*0000*/ 	.byte	0x02, 0x09, 0x00, 0x00, 0x02, 0x02, 0x01, 0x00, 0x02, 0x05, 0x05, 0x00, 0x03, 0x07, 0x01, 0x01
        /*0010*/ 	.byte	0x02, 0x03, 0x00, 0x00, 0x02, 0x06, 0x01, 0x00, 0x04, 0x0b, 0x08, 0x00, 0x09, 0x00, 0x00, 0x00
        /*0020*/ 	.byte	0x00, 0x00, 0x00, 0x00


//--------------------- .nv.info._Z21matrix_multiplicationPiS_S_iiiii --------------------------
	.section	.nv.info._Z21matrix_multiplicationPiS_S_iiiii,"",@"SHT_CUDA_INFO"
	.sectionflags	@""
	.align	4


	//----- nvinfo : EIATTR_CUDA_API_VERSION
	.align		4
        /*0000*/ 	.byte	0x04, 0x37
        /*0002*/ 	.short	(.L_7 - .L_6)
.L_6:
        /*0004*/ 	.word	0x00000082


	//----- nvinfo : EIATTR_KPARAM_INFO
	.align		4
.L_7:
        /*0008*/ 	.byte	0x04, 0x17
        /*000a*/ 	.short	(.L_9 - .L_8)
.L_8:
        /*000c*/ 	.word	0x00000000
        /*0010*/ 	.short	0x0007
        /*0012*/ 	.short	0x0028
        /*0014*/ 	.byte	0x00, 0xf0, 0x11, 0x00


	//----- nvinfo : EIATTR_KPARAM_INFO
	.align		4
.L_9:
        /*0018*/ 	.byte	0x04, 0x17
        /*001a*/ 	.short	(.L_11 - .L_10)
.L_10:
        /*001c*/ 	.word	0x00000000
        /*0020*/ 	.short	0x0006
        /*0022*/ 	.short	0x0024
        /*0024*/ 	.byte	0x00, 0xf0, 0x11, 0x00


	//----- nvinfo : EIATTR_KPARAM_INFO
	.align		4
.L_11:
        /*0028*/ 	.byte	0x04, 0x17
        /*002a*/ 	.short	(.L_13 - .L_12)
.L_12:
        /*002c*/ 	.word	0x00000000
        /*0030*/ 	.short	0x0005
        /*0032*/ 	.short	0x0020
        /*0034*/ 	.byte	0x00, 0xf0, 0x11, 0x00


	//----- nvinfo : EIATTR_KPARAM_INFO
	.align		4
.L_13:
        /*0038*/ 	.byte	0x04, 0x17
        /*003a*/ 	.short	(.L_15 - .L_14)
.L_14:
        /*003c*/ 	.word	0x00000000
        /*0040*/ 	.short	0x0004
        /*0042*/ 	.short	0x001c
        /*0044*/ 	.byte	0x00, 0xf0, 0x11, 0x00


	//----- nvinfo : EIATTR_KPARAM_INFO
	.align		4
.L_15:
        /*0048*/ 	.byte	0x04, 0x17
        /*004a*/ 	.short	(.L_17 - .L_16)
.L_16:
        /*004c*/ 	.word	0x00000000
        /*0050*/ 	.short	0x0003
        /*0052*/ 	.short	0x0018
        /*0054*/ 	.byte	0x00, 0xf0, 0x11, 0x00


	//----- nvinfo : EIATTR_KPARAM_INFO
	.align		4
.L_17:
        /*0058*/ 	.byte	0x04, 0x17
        /*005a*/ 	.short	(.L_19 - .L_18)
.L_18:
        /*005c*/ 	.word	0x00000000
        /*0060*/ 	.short	0x0002
        /*0062*/ 	.short	0x0010
        /*0064*/ 	.byte	0x00, 0xf5, 0x21, 0x00


	//----- nvinfo : EIATTR_KPARAM_INFO
	.align		4
.L_19:
        /*0068*/ 	.byte	0x04, 0x17
        /*006a*/ 	.short	(.L_21 - .L_20)
.L_20:
        /*006c*/ 	.word	0x00000000
        /*0070*/ 	.short	0x0001
        /*0072*/ 	.short	0x0008
        /*0074*/ 	.byte	0x00, 0xf5, 0x21, 0x00


	//----- nvinfo : EIATTR_KPARAM_INFO
	.align		4
.L_21:
        /*0078*/ 	.byte	0x04, 0x17
        /*007a*/ 	.short	(.L_23 - .L_22)
.L_22:
        /*007c*/ 	.word	0x00000000
        /*0080*/ 	.short	0x0000
        /*0082*/ 	.short	0x0000
        /*0084*/ 	.byte	0x00, 0xf5, 0x21, 0x00


	//----- nvinfo : EIATTR_SPARSE_MMA_MASK
	.align		4
.L_23:
        /*0088*/ 	.byte	0x03, 0x50
        /*008a*/ 	.short	0x0000


	//----- nvinfo : EIATTR_MAXREG_COUNT
	.align		4
        /*008c*/ 	.byte	0x03, 0x1b
        /*008e*/ 	.short	0x00ff


	//----- nvinfo : EIATTR_MERCURY_ISA_VERSION
	.align		4
        /*0090*/ 	.byte	0x03, 0x5f
        /*0092*/ 	.short	0x0101


	//----- nvinfo : EIATTR_VRC_CTA_INIT_COUNT
	.align		4
        /*0094*/ 	.byte	0x02, 0x4a
	.zero		1
	.zero		1


	//----- nvinfo : EIATTR_EXIT_INSTR_OFFSETS
	.align		4
        /*0098*/ 	.byte	0x04, 0x1c
        /*009a*/ 	.short	(.L_25 - .L_24)


	//   ....[0]....
.L_24:
        /*009c*/ 	.word	0x00000200


	//   ....[1]....
        /*00a0*/ 	.word	0x00000250


	//   ....[2]....
        /*00a4*/ 	.word	0x00000b00


	//   ....[3]....
        /*00a8*/ 	.word	0x00000ee0


	//----- nvinfo : EIATTR_CRS_STACK_SIZE
	.align		4
.L_25:
        /*00ac*/ 	.byte	0x04, 0x1e
        /*00ae*/ 	.short	(.L_27 - .L_26)
.L_26:
        /*00b0*/ 	.word	0x00000000


	//----- nvinfo : EIATTR_CBANK_PARAM_SIZE
	.align		4
.L_27:
        /*00b4*/ 	.byte	0x03, 0x19
        /*00b6*/ 	.short	0x002c


	//----- nvinfo : EIATTR_PARAM_CBANK
	.align		4
        /*00b8*/ 	.byte	0x04, 0x0a
        /*00ba*/ 	.short	(.L_29 - .L_28)
	.align		4
.L_28:
        /*00bc*/ 	.word	index@(.nv.constant0._Z21matrix_multiplicationPiS_S_iiiii)
        /*00c0*/ 	.short	0x0380
        /*00c2*/ 	.short	0x002c


	//----- nvinfo : EIATTR_SW_WAR
	.align		4
.L_29:
        /*00c4*/ 	.byte	0x04, 0x36
        /*00c6*/ 	.short	(.L_31 - .L_30)
.L_30:
        /*00c8*/ 	.word	0x00000008
.L_31:


//--------------------- .nv.callgraph             --------------------------
	.section	.nv.callgraph,"",@"SHT_CUDA_CALLGRAPH"
	.align	4
	.sectionentsize	8
	.align		4
        /*0000*/ 	.word	0x00000000
	.align		4
        /*0004*/ 	.word	0xffffffff
	.align		4
        /*0008*/ 	.word	0x00000000
	.align		4
        /*000c*/ 	.word	0xfffffffe
	.align		4
        /*0010*/ 	.word	0x00000000
	.align		4
        /*0014*/ 	.word	0xfffffffd
	.align		4
        /*0018*/ 	.word	0x00000000
	.align		4
        /*001c*/ 	.word	0xfffffffc


//--------------------- .text._Z21matrix_multiplicationPiS_S_iiiii --------------------------
	.section	.text._Z21matrix_multiplicationPiS_S_iiiii,"ax",@progbits
	.align	128
        .global         _Z21matrix_multiplicationPiS_S_iiiii
        .type           _Z21matrix_multiplicationPiS_S_iiiii,@function
        .size           _Z21matrix_multiplicationPiS_S_iiiii,(.L_x_15 - _Z21matrix_multiplicationPiS_S_iiiii)
        .other          _Z21matrix_multiplicationPiS_S_iiiii,@"STO_CUDA_ENTRY STV_DEFAULT"
_Z21matrix_multiplicationPiS_S_iiiii:
.text._Z21matrix_multiplicationPiS_S_iiiii:
[----:B------:R-:W-:Y:S08]  /*0000*/  LDC R1, c[0x0][0x37c] ;  /* 0x0000df00ff017b82 */ /* 0x000ff00000000800 */
[----:B------:R-:W0:Y:S01]  /*0010*/  LDC R7, c[0x0][0x3a8] ;  /* 0x0000ea00ff077b82 */ /* 0x000e220000000800 */
[----:B------:R-:W1:Y:S07]  /*0020*/  S2R R15, SR_TID.X ;  /* 0x00000000000f7919 */ /* 0x000e6e0000002100 */
[----:B------:R-:W2:Y:S01]  /*0030*/  LDC R0, c[0x0][0x3a4] ;  /* 0x0000e900ff007b82 */ /* 0x000ea20000000800 */
[----:B0-----:R-:W-:-:S04]  /*0040*/  IABS R5, R7 ;  /* 0x0000000700057213 */ /* 0x001fc80000000000 */
[----:B------:R-:W0:Y:S08]  /*0050*/  I2F.RP R4, R5 ;  /* 0x0000000500047306 */ /* 0x000e300000209400 */
[----:B0-----:R-:W0:Y:S02]  /*0060*/  MUFU.RCP R4, R4 ;  /* 0x0000000400047308 */ /* 0x001e240000001000 */
[----:B0-----:R-:W-:-:S06]  /*0070*/  IADD3 R2, PT, PT, R4, 0xffffffe, RZ ;  /* 0x0ffffffe04027810 */ /* 0x001fcc0007ffe0ff */
[----:B------:R0:W3:Y:S02]  /*0080*/  F2I.FTZ.U32.TRUNC.NTZ R3, R2 ;  /* 0x0000000200037305 */ /* 0x0000e4000021f000 */
[----:B0-----:R-:W-:Y:S01]  /*0090*/  HFMA2 R2, -RZ, RZ, 0, 0 ;  /* 0x00000000ff027431 */ /* 0x001fe200000001ff */
[----:B---3--:R-:W-:-:S05]  /*00a0*/  IADD3 R6, PT, PT, RZ, -R3, RZ ;  /* 0x80000003ff067210 */ /* 0x008fca0007ffe0ff */
[----:B------:R-:W-:Y:S01]  /*00b0*/  IMAD R9, R6, R5, RZ ;  /* 0x0000000506097224 */ /* 0x000fe200078e02ff */
[----:B--2---:R-:W-:-:S03]  /*00c0*/  IABS R6, R0 ;  /* 0x0000000000067213 */ /* 0x004fc60000000000 */
[----:B------:R-:W-:-:S06]  /*00d0*/  IMAD.HI.U32 R3, R3, R9, R2 ;  /* 0x0000000903037227 */ /* 0x000fcc00078e0002 */
[----:B------:R-:W-:-:S05]  /*00e0*/  IMAD.HI.U32 R3, R3, R6, RZ ;  /* 0x0000000603037227 */ /* 0x000fca00078e00ff */
[----:B------:R-:W-:-:S05]  /*00f0*/  IADD3 R4, PT, PT, -R3, RZ, RZ ;  /* 0x000000ff03047210 */ /* 0x000fca0007ffe1ff */
[----:B------:R-:W-:-:S05]  /*0100*/  IMAD R2, R5, R4, R6 ;  /* 0x0000000405027224 */ /* 0x000fca00078e0206 */
[----:B------:R-:W-:-:S13]  /*0110*/  ISETP.GT.U32.AND P1, PT, R5, R2, PT ;  /* 0x000000020500720c */ /* 0x000fda0003f24070 */
[-C--:B------:R-:W-:Y:S02]  /*0120*/  @!P1 IADD3 R2, PT, PT, R2, -R5.reuse, RZ ;  /* 0x8000000502029210 */ /* 0x080fe40007ffe0ff */
[----:B------:R-:W-:Y:S02]  /*0130*/  @!P1 IADD3 R3, PT, PT, R3, 0x1, RZ ;  /* 0x0000000103039810 */ /* 0x000fe40007ffe0ff */
[----:B------:R-:W-:Y:S02]  /*0140*/  ISETP.GE.U32.AND P0, PT, R2, R5, PT ;  /* 0x000000050200720c */ /* 0x000fe40003f06070 */
[----:B------:R-:W-:Y:S02]  /*0150*/  LOP3.LUT R2, R0, R7, RZ, 0x3c, !PT ;  /* 0x0000000700027212 */ /* 0x000fe400078e3cff */
[----:B------:R-:W-:Y:S02]  /*0160*/  ISETP.NE.AND P1, PT, R7, RZ, PT ;  /* 0x000000ff0700720c */ /* 0x000fe40003f25270 */
[----:B------:R-:W-:-:S02]  /*0170*/  ISETP.GE.AND P2, PT, R2, RZ, PT ;  /* 0x000000ff0200720c */ /* 0x000fc40003f46270 */
[----:B------:R-:W-:-:S05]  /*0180*/  IADD3 R2, PT, PT, R7, -0x1, RZ ;  /* 0xffffffff07027810 */ /* 0x000fca0007ffe0ff */
[----:B------:R-:W-:Y:S02]  /*0190*/  @P0 IADD3 R3, PT, PT, R3, 0x1, RZ ;  /* 0x0000000103030810 */ /* 0x000fe40007ffe0ff */
[----:B-1----:R-:W-:-:S04]  /*01a0*/  ISETP.NE.AND P0, PT, R15, R2, PT ;  /* 0x000000020f00720c */ /* 0x002fc80003f05270 */
[----:B------:R-:W-:Y:S02]  /*01b0*/  @!P2 IADD3 R3, PT, PT, -R3, RZ, RZ ;  /* 0x000000ff0303a210 */ /* 0x000fe40007ffe1ff */
[----:B------:R-:W-:-:S05]  /*01c0*/  @!P1 LOP3.LUT R3, RZ, R7, RZ, 0x33, !PT ;  /* 0x00000007ff039212 */ /* 0x000fca00078e33ff */
[----:B------:R-:W-:-:S05]  /*01d0*/  IMAD R15, R3, R15, RZ ;  /* 0x0000000f030f7224 */ /* 0x000fca00078e02ff */
[----:B------:R-:W-:-:S04]  /*01e0*/  @P0 IADD3 R0, PT, PT, R3, R15, RZ ;  /* 0x0000000f03000210 */ /* 0x000fc80007ffe0ff */
[----:B------:R-:W-:-:S13]  /*01f0*/  ISETP.GE.AND P0, PT, R15, R0, PT ;  /* 0x000000000f00720c */ /* 0x000fda0003f06270 */
[----:B------:R-:W-:Y:S05]  /*0200*/  @P0 EXIT ;  /* 0x000000000000094d */ /* 0x000fea0003800000 */
[----:B------:R-:W0:Y:S01]  /*0210*/  LDC R4, c[0x0][0x3a0] ;  /* 0x0000e800ff047b82 */ /* 0x000e220000000800 */
[----:B------:R-:W0:Y:S02]  /*0220*/  LDCU UR4, c[0x0][0x398] ;  /* 0x00007300ff0477ac */ /* 0x000e240008000800 */
[----:B0-----:R-:W-:-:S04]  /*0230*/  VIMNMX R2, PT, PT, R4, UR4, PT ;  /* 0x0000000404027c48 */ /* 0x001fc8000bfe0100 */
[----:B------:R-:W-:-:S13]  /*0240*/  ISETP.GE.AND P0, PT, R2, 0x1, PT ;  /* 0x000000010200780c */ /* 0x000fda0003f06270 */
[----:B------:R-:W-:Y:S05]  /*0250*/  @!P0 EXIT ;  /* 0x000000000000894d */ /* 0x000fea0003800000 */
[----:B------:R-:W0:Y:S01]  /*0260*/  LDCU UR6, c[0x0][0x39c] ;  /* 0x00007380ff0677ac */ /* 0x000e220008000800 */
[----:B------:R-:W1:Y:S01]  /*0270*/  LDCU.64 UR10, c[0x0][0x358] ;  /* 0x00006b00ff0a77ac */ /* 0x000e620008000a00 */
[----:B0-----:R-:W-:-:S09]  /*0280*/  UISETP.GE.AND UP0, UPT, UR6, 0x1, UPT ;  /* 0x000000010600788c */ /* 0x001fd2000bf06270 */
[----:B-1----:R-:W-:Y:S05]  /*0290*/  BRA.U !UP0, `(.L_x_0) ;  /* 0x0000000908207547 */ /* 0x002fea000b800000 */
[----:B------:R-:W-:Y:S02]  /*02a0*/  ULOP3.LUT UR9, UR6, 0x7ffffff8, URZ, 0xc0, !UPT ;  /* 0x7ffffff806097892 */ /* 0x000fe4000f8ec0ff */
[----:B------:R-:W-:Y:S02]  /*02b0*/  ULOP3.LUT UR6, UR6, 0x7, URZ, 0xc0, !UPT ;  /* 0x0000000706067892 */ /* 0x000fe4000f8ec0ff */
[----:B------:R-:W-:-:S12]  /*02c0*/  UIADD3 UR8, UPT, UPT, -UR9, URZ, URZ ;  /* 0x000000ff09087290 */ /* 0x000fd8000fffe1ff */
.L_x_7:
[----:B0-----:R-:W-:-:S05]  /*02d0*/  UMOV UR4, URZ ;  /* 0x000000ff00047c82 */ /* 0x001fca0008000000 */
.L_x_6:
[----:B0-----:R-:W0:Y:S01]  /*02e0*/  LDC.64 R2, c[0x0][0x398] ;  /* 0x0000e600ff027b82 */ /* 0x001e220000000a00 */
[----:B------:R-:W-:Y:S01]  /*02f0*/  UMOV UR5, URZ ;  /* 0x000000ff00057c82 */ /* 0x000fe20008000000 */
[----:B0-----:R-:W-:Y:S01]  /*0300*/  IMAD R14, R15, R2, UR4 ;  /* 0x000000040f0e7e24 */ /* 0x001fe2000f8e0202 */
[----:B------:R-:W-:-:S03]  /*0310*/  UIADD3 UR4, UPT, UPT, UR4, 0x1, URZ ;  /* 0x0000000104047890 */ /* 0x000fc6000fffe0ff */
[----:B------:R-:W-:-:S03]  /*0320*/  IMAD R16, R14, R3, RZ ;  /* 0x000000030e107224 */ /* 0x000fc600078e02ff */
[----:B------:R-:W-:-:S13]  /*0330*/  ISETP.NE.AND P0, PT, R2, UR4, PT ;  /* 0x0000000402007c0c */ /* 0x000fda000bf05270 */
.L_x_5:
[----:B0-----:R-:W0:Y:S01]  /*0340*/  LDC R18, c[0x0][0x39c] ;  /* 0x0000e700ff127b82 */ /* 0x001e220000000800 */
[----:B------:R-:W-:Y:S02]  /*0350*/  HFMA2 R22, -RZ, RZ, 0, 0 ;  /* 0x00000000ff167431 */ /* 0x000fe400000001ff */
[----:B------:R-:W-:Y:S01]  /*0360*/  IMAD.MOV.U32 R3, RZ, RZ, RZ ;  /* 0x000000ffff037224 */ /* 0x000fe200078e00ff */
[----:B0-----:R-:W-:-:S13]  /*0370*/  ISETP.GE.U32.AND P1, PT, R18, 0x8, PT ;  /* 0x000000081200780c */ /* 0x001fda0003f26070 */
[----:B------:R-:W-:Y:S05]  /*0380*/  @!P1 BRA `(.L_x_1) ;  /* 0x0000000000bc9947 */ /* 0x000fea0003800000 */
[----:B------:R-:W0:Y:S01]  /*0390*/  LDC R19, c[0x0][0x3a0] ;  /* 0x0000e800ff137b82 */ /* 0x000e220000000800 */
[----:B------:R-:W-:Y:S01]  /*03a0*/  MOV R22, RZ ;  /* 0x000000ff00167202 */ /* 0x000fe20000000f00 */
[----:B------:R-:W-:Y:S01]  /*03b0*/  UMOV UR7, UR8 ;  /* 0x0000000800077c82 */ /* 0x000fe20008000000 */
[----:B------:R-:W-:Y:S01]  /*03c0*/  MOV R20, R16 ;  /* 0x0000001000147202 */ /* 0x000fe20000000f00 */
[----:B0-----:R-:W-:-:S04]  /*03d0*/  IMAD R2, R19, R18, RZ ;  /* 0x0000001213027224 */ /* 0x001fc800078e02ff */
[----:B------:R-:W-:-:S07]  /*03e0*/  IMAD R17, R2, R15, UR5 ;  /* 0x0000000502117e24 */ /* 0x000fce000f8e020f */
.L_x_2:
[----:B------:R-:W0:Y:S08]  /*03f0*/  LDC.64 R8, c[0x0][0x388] ;  /* 0x0000e200ff087b82 */ /* 0x000e300000000a00 */
[----:B------:R-:W1:Y:S01]  /*0400*/  LDC.64 R2, c[0x0][0x380] ;  /* 0x0000e000ff027b82 */ /* 0x000e620000000a00 */
[----:B0-----:R-:W-:-:S05]  /*0410*/  IMAD.WIDE R8, R17, 0x4, R8 ;  /* 0x0000000411087825 */ /* 0x001fca00078e0208 */
[----:B------:R0:W2:Y:S01]  /*0420*/  LDG.E R21, desc[UR10][R8.64] ;  /* 0x0000000a08157981 */ /* 0x0000a2000c1e1900 */
[----:B------:R-:W-:-:S04]  /*0430*/  IMAD.WIDE.U32 R10, R19, 0x4, R8 ;  /* 0x00000004130a7825 */ /* 0x000fc800078e0008 */
[----:B-1----:R-:W-:Y:S01]  /*0440*/  IMAD.WIDE R2, R20, 0x4, R2 ;  /* 0x0000000414027825 */ /* 0x002fe200078e0202 */
[----:B------:R1:W3:Y:S03]  /*0450*/  LDG.E R24, desc[UR10][R10.64] ;  /* 0x0000000a0a187981 */ /* 0x0002e6000c1e1900 */
[C---:B------:R-:W-:Y:S01]  /*0460*/  IMAD.WIDE.U32 R4, R19.reuse, 0x4, R10 ;  /* 0x0000000413047825 */ /* 0x040fe200078e000a */
[----:B------:R-:W2:Y:S04]  /*0470*/  LDG.E R23, desc[UR10][R2.64] ;  /* 0x0000000a02177981 */ /* 0x000ea8000c1e1900 */
[----:B------:R-:W3:Y:S01]  /*0480*/  LDG.E R25, desc[UR10][R2.64+0x4] ;  /* 0x0000040a02197981 */ /* 0x000ee2000c1e1900 */
[----:B------:R-:W-:-:S03]  /*0490*/  IMAD.WIDE.U32 R6, R19, 0x4, R4 ;  /* 0x0000000413067825 */ /* 0x000fc600078e0004 */
[----:B------:R4:W5:Y:S01]  /*04a0*/  LDG.E R27, desc[UR10][R4.64] ;  /* 0x0000000a041b7981 */ /* 0x000962000c1e1900 */
[----:B0-----:R-:W-:-:S03]  /*04b0*/  IMAD.WIDE.U32 R8, R19, 0x4, R6 ;  /* 0x0000000413087825 */ /* 0x001fc600078e0006 */
[----:B------:R-:W5:Y:S04]  /*04c0*/  LDG.E R26, desc[UR10][R2.64+0x8] ;  /* 0x0000080a021a7981 */ /* 0x000f68000c1e1900 */
[----:B------:R-:W5:Y:S01]  /*04d0*/  LDG.E R7, desc[UR10][R6.64] ;  /* 0x0000000a06077981 */ /* 0x000f62000c1e1900 */
[----:B------:R-:W-:-:S03]  /*04e0*/  IMAD.WIDE.U32 R12, R19, 0x4, R8 ;  /* 0x00000004130c7825 */ /* 0x000fc600078e0008 */
[----:B------:R-:W5:Y:S01]  /*04f0*/  LDG.E R28, desc[UR10][R2.64+0xc] ;  /* 0x00000c0a021c7981 */ /* 0x000f62000c1e1900 */
[----:B-1----:R-:W-:-:S03]  /*0500*/  IMAD.WIDE.U32 R10, R19, 0x4, R12 ;  /* 0x00000004130a7825 */ /* 0x002fc600078e000c */
[----:B------:R-:W5:Y:S04]  /*0510*/  LDG.E R9, desc[UR10][R8.64] ;  /* 0x0000000a08097981 */ /* 0x000f68000c1e1900 */
[----:B------:R-:W5:Y:S01]  /*0520*/  LDG.E R6, desc[UR10][R2.64+0x10] ;  /* 0x0000100a02067981 */ /* 0x000f62000c1e1900 */
[----:B----4-:R-:W-:-:S03]  /*0530*/  IMAD.WIDE.U32 R4, R19, 0x4, R10 ;  /* 0x0000000413047825 */ /* 0x010fc600078e000a */
[----:B------:R-:W4:Y:S04]  /*0540*/  LDG.E R29, desc[UR10][R12.64] ;  /* 0x0000000a0c1d7981 */ /* 0x000f28000c1e1900 */
[----:B------:R-:W4:Y:S04]  /*0550*/  LDG.E R8, desc[UR10][R2.64+0x18] ;  /* 0x0000180a02087981 */ /* 0x000f28000c1e1900 */
[----:B------:R-:W4:Y:S04]  /*0560*/  LDG.E R4, desc[UR10][R4.64] ;  /* 0x0000000a04047981 */ /* 0x000f28000c1e1900 */
[----:B------:R-:W4:Y:S04]  /*0570*/  LDG.E R12, desc[UR10][R2.64+0x14] ;  /* 0x0000140a020c7981 */ /* 0x000f28000c1e1900 */
[----:B------:R0:W4:Y:S04]  /*0580*/  LDG.E R13, desc[UR10][R2.64+0x1c] ;  /* 0x00001c0a020d7981 */ /* 0x000128000c1e1900 */
[----:B------:R-:W0:Y:S01]  /*0590*/  LDG.E R3, desc[UR10][R10.64] ;  /* 0x0000000a0a037981 */ /* 0x000e22000c1e1900 */
[----:B------:R-:W-:-:S04]  /*05a0*/  UIADD3 UR7, UPT, UPT, UR7, 0x8, URZ ;  /* 0x0000000807077890 */ /* 0x000fc8000fffe0ff */
[----:B------:R-:W-:Y:S01]  /*05b0*/  UISETP.NE.AND UP0, UPT, UR7, URZ, UPT ;  /* 0x000000ff0700728c */ /* 0x000fe2000bf05270 */
[----:B------:R-:W-:Y:S02]  /*05c0*/  IADD3 R20, PT, PT, R20, 0x8, RZ ;  /* 0x0000000814147810 */ /* 0x000fe40007ffe0ff */
[----:B------:R-:W-:Y:S01]  /*05d0*/  LEA R17, R19, R17, 0x3 ;  /* 0x0000001113117211 */ /* 0x000fe200078e18ff */
[----:B--2---:R-:W-:-:S04]  /*05e0*/  IMAD R21, R23, R21, R22 ;  /* 0x0000001517157224 */ /* 0x004fc800078e0216 */
[----:B---3--:R-:W-:-:S04]  /*05f0*/  IMAD R21, R25, R24, R21 ;  /* 0x0000001819157224 */ /* 0x008fc800078e0215 */
[----:B-----5:R-:W-:-:S04]  /*0600*/  IMAD R21, R26, R27, R21 ;  /* 0x0000001b1a157224 */ /* 0x020fc800078e0215 */
[----:B------:R-:W-:-:S04]  /*0610*/  IMAD R7, R28, R7, R21 ;  /* 0x000000071c077224 */ /* 0x000fc800078e0215 */
[----:B------:R-:W-:-:S04]  /*0620*/  IMAD R6, R6, R9, R7 ;  /* 0x0000000906067224 */ /* 0x000fc800078e0207 */
[----:B----4-:R-:W-:-:S04]  /*0630*/  IMAD R6, R12, R29, R6 ;  /* 0x0000001d0c067224 */ /* 0x010fc800078e0206 */
[----:B0-----:R-:W-:-:S04]  /*0640*/  IMAD R3, R8, R3, R6 ;  /* 0x0000000308037224 */ /* 0x001fc800078e0206 */
[----:B------:R-:W-:Y:S01]  /*0650*/  IMAD R22, R13, R4, R3 ;  /* 0x000000040d167224 */ /* 0x000fe200078e0203 */
[----:B------:R-:W-:Y:S06]  /*0660*/  BRA.U UP0, `(.L_x_2) ;  /* 0xfffffffd00607547 */ /* 0x000fec000b83ffff */
[----:B------:R-:W-:-:S07]  /*0670*/  MOV R3, UR9 ;  /* 0x0000000900037c02 */ /* 0x000fce0008000f00 */
.L_x_1:
[----:B------:R-:W-:-:S09]  /*0680*/  UISETP.NE.AND UP0, UPT, UR6, URZ, UPT ;  /* 0x000000ff0600728c */ /* 0x000fd2000bf05270 */
[----:B------:R-:W-:Y:S05]  /*0690*/  BRA.U !UP0, `(.L_x_3) ;  /* 0x0000000108ec7547 */ /* 0x000fea000b800000 */
[----:B------:R-:W-:Y:S01]  /*06a0*/  UIADD3 UR7, UPT, UPT, UR6, -0x1, URZ ;  /* 0xffffffff06077890 */ /* 0x000fe2000fffe0ff */
[----:B------:R-:W-:-:S03]  /*06b0*/  LOP3.LUT P1, R19, R18, 0x3, RZ, 0xc0, !PT ;  /* 0x0000000312137812 */ /* 0x000fc6000782c0ff */
[----:B------:R-:W-:-:S09]  /*06c0*/  UISETP.GE.U32.AND UP0, UPT, UR7, 0x3, UPT ;  /* 0x000000030700788c */ /* 0x000fd2000bf06070 */
[----:B------:R-:W-:Y:S05]  /*06d0*/  BRA.U !UP0, `(.L_x_4) ;  /* 0x0000000108607547 */ /* 0x000fea000b800000 */
[----:B------:R-:W0:Y:S01]  /*06e0*/  LDC R21, c[0x0][0x3a0] ;  /* 0x0000e800ff157b82 */ /* 0x000e220000000800 */
[----:B------:R-:W-:Y:S01]  /*06f0*/  IMAD R2, R15, R18, R3 ;  /* 0x000000120f027224 */ /* 0x000fe200078e0203 */
[----:B------:R-:W-:-:S06]  /*0700*/  IADD3 R7, PT, PT, R16, R3, RZ ;  /* 0x0000000310077210 */ /* 0x000fcc0007ffe0ff */
[----:B------:R-:W1:Y:S08]  /*0710*/  LDC.64 R10, c[0x0][0x388] ;  /* 0x0000e200ff0a7b82 */ /* 0x000e700000000a00 */
[----:B------:R-:W2:Y:S01]  /*0720*/  LDC.64 R4, c[0x0][0x380] ;  /* 0x0000e000ff047b82 */ /* 0x000ea20000000a00 */
[----:B0-----:R-:W-:-:S04]  /*0730*/  IMAD R9, R2, R21, UR5 ;  /* 0x0000000502097e24 */ /* 0x001fc8000f8e0215 */
[----:B-1----:R-:W-:-:S04]  /*0740*/  IMAD.WIDE R10, R9, 0x4, R10 ;  /* 0x00000004090a7825 */ /* 0x002fc800078e020a */
[----:B------:R-:W-:Y:S02]  /*0750*/  IMAD.WIDE.U32 R12, R21, 0x4, R10 ;  /* 0x00000004150c7825 */ /* 0x000fe400078e000a */
[----:B------:R-:W3:Y:S02]  /*0760*/  LDG.E R10, desc[UR10][R10.64] ;  /* 0x0000000a0a0a7981 */ /* 0x000ee4000c1e1900 */
[----:B--2---:R-:W-:-:S04]  /*0770*/  IMAD.WIDE R4, R7, 0x4, R4 ;  /* 0x0000000407047825 */ /* 0x004fc800078e0204 */
[C---:B------:R-:W-:Y:S01]  /*0780*/  IMAD.WIDE.U32 R6, R21.reuse, 0x4, R12 ;  /* 0x0000000415067825 */ /* 0x040fe200078e000c */
[----:B------:R-:W3:Y:S04]  /*0790*/  LDG.E R17, desc[UR10][R4.64] ;  /* 0x0000000a04117981 */ /* 0x000ee8000c1e1900 */
[----:B------:R-:W2:Y:S01]  /*07a0*/  LDG.E R12, desc[UR10][R12.64] ;  /* 0x0000000a0c0c7981 */ /* 0x000ea2000c1e1900 */
[----:B------:R-:W-:-:S03]  /*07b0*/  IMAD.WIDE.U32 R8, R21, 0x4, R6 ;  /* 0x0000000415087825 */ /* 0x000fc600078e0006 */
[----:B------:R-:W2:Y:S04]  /*07c0*/  LDG.E R2, desc[UR10][R4.64+0x4] ;  /* 0x0000040a04027981 */ /* 0x000ea8000c1e1900 */
[----:B------:R-:W4:Y:S04]  /*07d0*/  LDG.E R20, desc[UR10][R6.64] ;  /* 0x0000000a06147981 */ /* 0x000f28000c1e1900 */
[----:B------:R-:W4:Y:S04]  /*07e0*/  LDG.E R21, desc[UR10][R4.64+0x8] ;  /* 0x0000080a04157981 */ /* 0x000f28000c1e1900 */
[----:B------:R-:W5:Y:S04]  /*07f0*/  LDG.E R23, desc[UR10][R4.64+0xc] ;  /* 0x00000c0a04177981 */ /* 0x000f68000c1e1900 */
[----:B------:R-:W5:Y:S01]  /*0800*/  LDG.E R8, desc[UR10][R8.64] ;  /* 0x0000000a08087981 */ /* 0x000f62000c1e1900 */
[----:B------:R-:W-:-:S02]  /*0810*/  VIADD R3, R3, 0x4 ;  /* 0x0000000403037836 */ /* 0x000fc40000000000 */
[----:B---3--:R-:W-:-:S04]  /*0820*/  IMAD R17, R17, R10, R22 ;  /* 0x0000000a11117224 */ /* 0x008fc800078e0216 */
[----:B--2---:R-:W-:-:S04]  /*0830*/  IMAD R2, R2, R12, R17 ;  /* 0x0000000c02027224 */ /* 0x004fc800078e0211 */
[----:B----4-:R-:W-:-:S04]  /*0840*/  IMAD R2, R21, R20, R2 ;  /* 0x0000001415027224 */ /* 0x010fc800078e0202 */
[----:B-----5:R-:W-:-:S07]  /*0850*/  IMAD R22, R23, R8, R2 ;  /* 0x0000000817167224 */ /* 0x020fce00078e0202 */
.L_x_4:
[----:B------:R-:W-:Y:S05]  /*0860*/  @!P1 BRA `(.L_x_3) ;  /* 0x0000000000789947 */ /* 0x000fea0003800000 */
[----:B------:R-:W-:Y:S01]  /*0870*/  ISETP.NE.AND P1, PT, R19, 0x1, PT ;  /* 0x000000011300780c */ /* 0x000fe20003f25270 */
[----:B------:R-:W0:Y:S01]  /*0880*/  LDC.64 R8, c[0x0][0x388] ;  /* 0x0000e200ff087b82 */ /* 0x000e220000000a00 */
[----:B------:R-:W-:-:S04]  /*0890*/  LOP3.LUT R2, R18, 0x1, RZ, 0xc0, !PT ;  /* 0x0000000112027812 */ /* 0x000fc800078ec0ff */
[----:B------:R-:W-:-:S03]  /*08a0*/  ISETP.NE.U32.AND P2, PT, R2, 0x1, PT ;  /* 0x000000010200780c */ /* 0x000fc60003f45070 */
[----:B------:R-:W1:Y:S04]  /*08b0*/  LDC.64 R10, c[0x0][0x380] ;  /* 0x0000e000ff0a7b82 */ /* 0x000e680000000a00 */
[-C--:B------:R-:W-:Y:S01]  /*08c0*/  @P1 IMAD R2, R15, R18.reuse, R3 ;  /* 0x000000120f021224 */ /* 0x080fe200078e0203 */
[----:B------:R-:W-:Y:S02]  /*08d0*/  @P1 IADD3 R13, PT, PT, R16, R3, RZ ;  /* 0x00000003100d1210 */ /* 0x000fe40007ffe0ff */
[----:B------:R-:W-:Y:S01]  /*08e0*/  @P1 IADD3 R3, PT, PT, R3, 0x2, RZ ;  /* 0x0000000203031810 */ /* 0x000fe20007ffe0ff */
[----:B------:R-:W2:Y:S04]  /*08f0*/  @P1 LDC R19, c[0x0][0x3a0] ;  /* 0x0000e800ff131b82 */ /* 0x000ea80000000800 */
[----:B------:R-:W-:-:S04]  /*0900*/  @!P2 IMAD R18, R15, R18, R3 ;  /* 0x000000120f12a224 */ /* 0x000fc800078e0203 */
[----:B------:R-:W3:Y:S08]  /*0910*/  @!P2 LDC R21, c[0x0][0x3a0] ;  /* 0x0000e800ff15ab82 */ /* 0x000ef00000000800 */
[----:B------:R-:W4:Y:S01]  /*0920*/  LDC.64 R4, c[0x0][0x380] ;  /* 0x0000e000ff047b82 */ /* 0x000f220000000a00 */
[----:B-1----:R-:W-:-:S05]  /*0930*/  @P1 IMAD.WIDE R10, R13, 0x4, R10 ;  /* 0x000000040d0a1825 */ /* 0x002fca00078e020a */
[----:B------:R-:W5:Y:S02]  /*0940*/  @P1 LDG.E R12, desc[UR10][R10.64] ;  /* 0x0000000a0a0c1981 */ /* 0x000f64000c1e1900 */
[----:B------:R-:W1:Y:S01]  /*0950*/  LDC.64 R6, c[0x0][0x388] ;  /* 0x0000e200ff067b82 */ /* 0x000e620000000a00 */
[----:B--2---:R-:W-:-:S04]  /*0960*/  @P1 IMAD R17, R2, R19, UR5 ;  /* 0x0000000502111e24 */ /* 0x004fc8000f8e0213 */
[----:B0-----:R-:W-:Y:S01]  /*0970*/  @P1 IMAD.WIDE R8, R17, 0x4, R8 ;  /* 0x0000000411081825 */ /* 0x001fe200078e0208 */
[----:B------:R-:W-:-:S04]  /*0980*/  @!P2 IADD3 R17, PT, PT, R16, R3, RZ ;  /* 0x000000031011a210 */ /* 0x000fc80007ffe0ff */
[----:B------:R-:W5:Y:S01]  /*0990*/  @P1 LDG.E R13, desc[UR10][R8.64] ;  /* 0x0000000a080d1981 */ /* 0x000f62000c1e1900 */
[----:B------:R-:W-:-:S04]  /*09a0*/  @P1 IMAD.WIDE.U32 R2, R19, 0x4, R8 ;  /* 0x0000000413021825 */ /* 0x000fc800078e0008 */
[----:B---3--:R-:W-:Y:S02]  /*09b0*/  @!P2 IMAD R19, R18, R21, UR5 ;  /* 0x000000051213ae24 */ /* 0x008fe4000f8e0215 */
[----:B----4-:R-:W-:Y:S01]  /*09c0*/  @!P2 IMAD.WIDE R4, R17, 0x4, R4 ;  /* 0x000000041104a825 */ /* 0x010fe200078e0204 */
[----:B------:R-:W2:Y:S04]  /*09d0*/  @P1 LDG.E R21, desc[UR10][R10.64+0x4] ;  /* 0x0000040a0a151981 */ /* 0x000ea8000c1e1900 */
[----:B------:R-:W2:Y:S01]  /*09e0*/  @P1 LDG.E R2, desc[UR10][R2.64] ;  /* 0x0000000a02021981 */ /* 0x000ea2000c1e1900 */
[----:B-1----:R-:W-:-:S03]  /*09f0*/  @!P2 IMAD.WIDE R6, R19, 0x4, R6 ;  /* 0x000000041306a825 */ /* 0x002fc600078e0206 */
[----:B------:R-:W3:Y:S04]  /*0a00*/  @!P2 LDG.E R5, desc[UR10][R4.64] ;  /* 0x0000000a0405a981 */ /* 0x000ee8000c1e1900 */
[----:B------:R-:W3:Y:S01]  /*0a10*/  @!P2 LDG.E R6, desc[UR10][R6.64] ;  /* 0x0000000a0606a981 */ /* 0x000ee2000c1e1900 */
[----:B-----5:R-:W-:-:S04]  /*0a20*/  @P1 IMAD R12, R12, R13, R22 ;  /* 0x0000000d0c0c1224 */ /* 0x020fc800078e0216 */
[----:B--2---:R-:W-:-:S04]  /*0a30*/  @P1 IMAD R22, R21, R2, R12 ;  /* 0x0000000215161224 */ /* 0x004fc800078e020c */
[----:B---3--:R-:W-:-:S07]  /*0a40*/  @!P2 IMAD R22, R5, R6, R22 ;  /* 0x000000060516a224 */ /* 0x008fce00078e0216 */
.L_x_3:
[----:B------:R-:W0:Y:S08]  /*0a50*/  LDC R7, c[0x0][0x3a0] ;  /* 0x0000e800ff077b82 */ /* 0x000e300000000800 */
[----:B------:R-:W1:Y:S01]  /*0a60*/  LDC.64 R2, c[0x0][0x390] ;  /* 0x0000e400ff027b82 */ /* 0x000e620000000a00 */
[----:B0-----:R-:W-:Y:S01]  /*0a70*/  IMAD R5, R14, R7, UR5 ;  /* 0x000000050e057e24 */ /* 0x001fe2000f8e0207 */
[----:B------:R-:W-:-:S06]  /*0a80*/  UIADD3 UR5, UPT, UPT, UR5, 0x1, URZ ;  /* 0x0000000105057890 */ /* 0x000fcc000fffe0ff */
[----:B------:R-:W-:Y:S01]  /*0a90*/  ISETP.NE.AND P1, PT, R7, UR5, PT ;  /* 0x0000000507007c0c */ /* 0x000fe2000bf25270 */
[----:B-1----:R-:W-:-:S05]  /*0aa0*/  IMAD.WIDE R2, R5, 0x4, R2 ;  /* 0x0000000405027825 */ /* 0x002fca00078e0202 */
[----:B------:R0:W-:Y:S07]  /*0ab0*/  STG.E desc[UR10][R2.64], R22 ;  /* 0x0000001602007986 */ /* 0x0001ee000c10190a */
[----:B------:R-:W-:Y:S05]  /*0ac0*/  @P1 BRA `(.L_x_5) ;  /* 0xfffffff8001c1947 */ /* 0x000fea000383ffff */
[----:B------:R-:W-:Y:S05]  /*0ad0*/  @P0 BRA `(.L_x_6) ;  /* 0xfffffff800000947 */ /* 0x000fea000383ffff */
[----:B------:R-:W-:-:S04]  /*0ae0*/  IADD3 R15, PT, PT, R15, 0x1, RZ ;  /* 0x000000010f0f7810 */ /* 0x000fc80007ffe0ff */
[----:B------:R-:W-:-:S13]  /*0af0*/  ISETP.NE.AND P0, PT, R15, R0, PT ;  /* 0x000000000f00720c */ /* 0x000fda0003f05270 */
[----:B------:R-:W-:Y:S05]  /*0b00*/  @!P0 EXIT ;  /* 0x000000000000894d */ /* 0x000fea0003800000 */
[----:B------:R-:W-:Y:S05]  /*0b10*/  BRA `(.L_x_7) ;  /* 0xfffffff400ec7947 */ /* 0x000fea000383ffff */
.L_x_0:
[C---:B------:R-:W-:Y:S02]  /*0b20*/  LOP3.LUT R11, R4.reuse, 0x7, RZ, 0xc0, !PT ;  /* 0x00000007040b7812 */ /* 0x040fe400078ec0ff */
[C---:B------:R-:W-:Y:S02]  /*0b30*/  LOP3.LUT R10, R4.reuse, 0x3, RZ, 0xc0, !PT ;  /* 0x00000003040a7812 */ /* 0x040fe400078ec0ff */
[----:B------:R-:W-:Y:S02]  /*0b40*/  IADD3 R2, PT, PT, R11, -0x1, RZ ;  /* 0xffffffff0b027810 */ /* 0x000fe40007ffe0ff */
[----:B------:R-:W-:Y:S02]  /*0b50*/  LOP3.LUT R4, R4, 0x7ffffff8, RZ, 0xc0, !PT ;  /* 0x7ffffff804047812 */ /* 0x000fe400078ec0ff */
[----:B------:R-:W-:-:S13]  /*0b60*/  ISETP.GE.U32.AND P0, PT, R2, 0x3, PT ;  /* 0x000000030200780c */ /* 0x000fda0003f06070 */
.L_x_13:
[----:B------:R-:W-:Y:S01]  /*0b70*/  MOV R3, R15 ;  /* 0x0000000f00037202 */ /* 0x000fe20000000f00 */
[----:B------:R-:W-:Y:S01]  /*0b80*/  IMAD.MOV.U32 R2, RZ, RZ, RZ ;  /* 0x000000ffff027224 */ /* 0x000fe200078e00ff */
[----:B------:R-:W-:-:S04]  /*0b90*/  IADD3 R15, PT, PT, R15, 0x1, RZ ;  /* 0x000000010f0f7810 */ /* 0x000fc80007ffe0ff */
[----:B012---:R-:W-:-:S13]  /*0ba0*/  ISETP.NE.AND P1, PT, R15, R0, PT ;  /* 0x000000000f00720c */ /* 0x007fda0003f25270 */
.L_x_12:
[----:B0-----:R-:W0:Y:S01]  /*0bb0*/  LDC R13, c[0x0][0x3a0] ;  /* 0x0000e800ff0d7b82 */ /* 0x001e220000000800 */
[----:B-1----:R-:W1:Y:S01]  /*0bc0*/  LDCU UR4, c[0x0][0x398] ;  /* 0x00007300ff0477ac */ /* 0x002e620008000800 */
[----:B------:R-:W-:Y:S02]  /*0bd0*/  HFMA2 R5, -RZ, RZ, 0, 0 ;  /* 0x00000000ff057431 */ /* 0x000fe400000001ff */
[----:B-1----:R-:W-:Y:S01]  /*0be0*/  IMAD R12, R3, UR4, R2 ;  /* 0x00000004030c7c24 */ /* 0x002fe2000f8e0202 */
[----:B------:R-:W-:Y:S02]  /*0bf0*/  IADD3 R2, PT, PT, R2, 0x1, RZ ;  /* 0x0000000102027810 */ /* 0x000fe40007ffe0ff */
[----:B0-----:R-:W-:Y:S02]  /*0c00*/  ISETP.GE.U32.AND P3, PT, R13, 0x8, PT ;  /* 0x000000080d00780c */ /* 0x001fe40003f66070 */
[----:B------:R-:W-:-:S11]  /*0c10*/  ISETP.NE.AND P2, PT, R2, UR4, PT ;  /* 0x0000000402007c0c */ /* 0x000fd6000bf45270 */
[----:B--2---:R-:W-:Y:S05]  /*0c20*/  @!P3 BRA `(.L_x_8) ;  /* 0x000000000040b947 */ /* 0x004fea0003800000 */
[----:B------:R-:W0:Y:S01]  /*0c30*/  LDC.64 R8, c[0x0][0x390] ;  /* 0x0000e400ff087b82 */ /* 0x000e220000000a00 */
[----:B------:R-:W-:-:S07]  /*0c40*/  MOV R5, RZ ;  /* 0x000000ff00057202 */ /* 0x000fce0000000f00 */
.L_x_9:
[----:B-1----:R-:W-:Y:S01]  /*0c50*/  IMAD R7, R12, R13, R5 ;  /* 0x0000000d0c077224 */ /* 0x002fe200078e0205 */
[----:B------:R-:W-:-:S03]  /*0c60*/  IADD3 R5, PT, PT, R5, 0x8, RZ ;  /* 0x0000000805057810 */ /* 0x000fc60007ffe0ff */
[----:B0-----:R-:W-:Y:S01]  /*0c70*/  IMAD.WIDE R6, R7, 0x4, R8 ;  /* 0x0000000407067825 */ /* 0x001fe200078e0208 */
[----:B------:R-:W-:-:S04]  /*0c80*/  ISETP.NE.AND P3, PT, R5, R4, PT ;  /* 0x000000040500720c */ /* 0x000fc80003f65270 */
[----:B------:R1:W-:Y:S04]  /*0c90*/  STG.E desc[UR10][R6.64], RZ ;  /* 0x000000ff06007986 */ /* 0x0003e8000c10190a */
[----:B------:R1:W-:Y:S04]  /*0ca0*/  STG.E desc[UR10][R6.64+0x4], RZ ;  /* 0x000004ff06007986 */ /* 0x0003e8000c10190a */
[----:B------:R1:W-:Y:S04]  /*0cb0*/  STG.E desc[UR10][R6.64+0x8], RZ ;  /* 0x000008ff06007986 */ /* 0x0003e8000c10190a */
[----:B------:R1:W-:Y:S04]  /*0cc0*/  STG.E desc[UR10][R6.64+0xc], RZ ;  /* 0x00000cff06007986 */ /* 0x0003e8000c10190a */
[----:B------:R1:W-:Y:S04]  /*0cd0*/  STG.E desc[UR10][R6.64+0x10], RZ ;  /* 0x000010ff06007986 */ /* 0x0003e8000c10190a */
[----:B------:R1:W-:Y:S04]  /*0ce0*/  STG.E desc[UR10][R6.64+0x14], RZ ;  /* 0x000014ff06007986 */ /* 0x0003e8000c10190a */
[----:B------:R1:W-:Y:S04]  /*0cf0*/  STG.E desc[UR10][R6.64+0x18], RZ ;  /* 0x000018ff06007986 */ /* 0x0003e8000c10190a */
[----:B------:R1:W-:Y:S01]  /*0d00*/  STG.E desc[UR10][R6.64+0x1c], RZ ;  /* 0x00001cff06007986 */ /* 0x0003e2000c10190a */
[----:B------:R-:W-:Y:S05]  /*0d10*/  @P3 BRA `(.L_x_9) ;  /* 0xfffffffc00cc3947 */ /* 0x000fea000383ffff */
[----:B------:R-:W-:-:S07]  /*0d20*/  MOV R5, R4 ;  /* 0x0000000400057202 */ /* 0x000fce0000000f00 */
.L_x_8:
[----:B------:R-:W-:-:S13]  /*0d30*/  ISETP.NE.AND P3, PT, R11, RZ, PT ;  /* 0x000000ff0b00720c */ /* 0x000fda0003f65270 */
[----:B------:R-:W-:Y:S05]  /*0d40*/  @!P3 BRA `(.L_x_10) ;  /* 0x00000000005cb947 */ /* 0x000fea0003800000 */
[----:B------:R-:W-:Y:S01]  /*0d50*/  ISETP.NE.AND P3, PT, R10, RZ, PT ;  /* 0x000000ff0a00720c */ /* 0x000fe20003f65270 */
[----:B------:R-:W-:-:S12]  /*0d60*/  @!P0 BRA `(.L_x_11) ;  /* 0x0000000000208947 */ /* 0x000fd80003800000 */
[----:B-1----:R-:W0:Y:S01]  /*0d70*/  LDC.64 R6, c[0x0][0x390] ;  /* 0x0000e400ff067b82 */ /* 0x002e220000000a00 */
[----:B------:R-:W-:Y:S01]  /*0d80*/  IMAD R9, R12, R13, R5 ;  /* 0x0000000d0c097224 */ /* 0x000fe200078e0205 */
[----:B------:R-:W-:-:S03]  /*0d90*/  IADD3 R5, PT, PT, R5, 0x4, RZ ;  /* 0x0000000405057810 */ /* 0x000fc60007ffe0ff */
[----:B0-----:R-:W-:-:S05]  /*0da0*/  IMAD.WIDE R6, R9, 0x4, R6 ;  /* 0x0000000409067825 */ /* 0x001fca00078e0206 */
[----:B------:R0:W-:Y:S04]  /*0db0*/  STG.E desc[UR10][R6.64], RZ ;  /* 0x000000ff06007986 */ /* 0x0001e8000c10190a */
[----:B------:R0:W-:Y:S04]  /*0dc0*/  STG.E desc[UR10][R6.64+0x4], RZ ;  /* 0x000004ff06007986 */ /* 0x0001e8000c10190a */
[----:B------:R0:W-:Y:S04]  /*0dd0*/  STG.E desc[UR10][R6.64+0x8], RZ ;  /* 0x000008ff06007986 */ /* 0x0001e8000c10190a */
[----:B------:R0:W-:Y:S02]  /*0de0*/  STG.E desc[UR10][R6.64+0xc], RZ ;  /* 0x00000cff06007986 */ /* 0x0001e4000c10190a */
.L_x_11:
[----:B------:R-:W-:Y:S05]  /*0df0*/  @!P3 BRA `(.L_x_10) ;  /* 0x000000000030b947 */ /* 0x000fea0003800000 */
[----:B------:R-:W-:Y:S02]  /*0e00*/  ISETP.NE.AND P3, PT, R10, 0x1, PT ;  /* 0x000000010a00780c */ /* 0x000fe40003f65270 */
[----:B------:R-:W-:-:S11]  /*0e10*/  LOP3.LUT P4, RZ, R13, 0x1, RZ, 0xc0, !PT ;  /* 0x000000010dff7812 */ /* 0x000fd6000788c0ff */
[----:B------:R-:W2:Y:S01]  /*0e20*/  @P3 LDC.64 R8, c[0x0][0x390] ;  /* 0x0000e400ff083b82 */ /* 0x000ea20000000a00 */
[----:B------:R-:W-:Y:S01]  /*0e30*/  @P3 IMAD R17, R12, R13, R5 ;  /* 0x0000000d0c113224 */ /* 0x000fe200078e0205 */
[----:B------:R-:W-:-:S05]  /*0e40*/  @P3 IADD3 R5, PT, PT, R5, 0x2, RZ ;  /* 0x0000000205053810 */ /* 0x000fca0007ffe0ff */
[----:B------:R-:W-:Y:S01]  /*0e50*/  @P4 IMAD R5, R12, R13, R5 ;  /* 0x0000000d0c054224 */ /* 0x000fe200078e0205 */
[----:B01----:R-:W0:Y:S01]  /*0e60*/  @P4 LDC.64 R6, c[0x0][0x390] ;  /* 0x0000e400ff064b82 */ /* 0x003e220000000a00 */
[----:B--2---:R-:W-:-:S05]  /*0e70*/  @P3 IMAD.WIDE R8, R17, 0x4, R8 ;  /* 0x0000000411083825 */ /* 0x004fca00078e0208 */
[----:B------:R2:W-:Y:S01]  /*0e80*/  @P3 STG.E desc[UR10][R8.64], RZ ;  /* 0x000000ff08003986 */ /* 0x0005e2000c10190a */
[----:B0-----:R-:W-:-:S03]  /*0e90*/  @P4 IMAD.WIDE R6, R5, 0x4, R6 ;  /* 0x0000000405064825 */ /* 0x001fc600078e0206 */
[----:B------:R2:W-:Y:S04]  /*0ea0*/  @P3 STG.E desc[UR10][R8.64+0x4], RZ ;  /* 0x000004ff08003986 */ /* 0x0005e8000c10190a */
[----:B------:R2:W-:Y:S02]  /*0eb0*/  @P4 STG.E desc[UR10][R6.64], RZ ;  /* 0x000000ff06004986 */ /* 0x0005e4000c10190a */
.L_x_10:
[----:B------:R-:W-:Y:S05]  /*0ec0*/  @P2 BRA `(.L_x_12) ;  /* 0xfffffffc00382947 */ /* 0x000fea000383ffff */
[----:B------:R-:W-:Y:S05]  /*0ed0*/  @P1 BRA `(.L_x_13) ;  /* 0xfffffffc00241947 */ /* 0x000fea000383ffff */
[----:B------:R-:W-:Y:S05]  /*0ee0*/  EXIT ;  /* 0x000000000000794d */ /* 0x000fea0003800000 */
.L_x_14:
[----:B------:R-:W-:-:S00]  /*0ef0*/  BRA `(.L_x_14) ;  /* 0xfffffffc00fc7947 */ /* 0x000fc0000383ffff */
[----:B------:R-:W-:-:S00]  /*0f00*/  NOP ;  /* 0x0000000000007918 */ /* 0x000fc00000000000 */
[----:B------:R-:W-:-:S00]  /*0f10*/  NOP ;  /* 0x0000000000007918 */ /* 0x000fc00000000000 */
[----:B------:R-:W-:-:S00]  /*0f20*/  NOP ;  /* 0x0000000000007918 */ /* 0x000fc00000000000 */
[----:B------:R-:W-:-:S00]  /*0f30*/  NOP ;  /* 0x0000000000007918 */ /* 0x000fc00000000000 */
[----:B------:R-:W-:-:S00]  /*0f40*/  NOP ;  /* 0x0000000000007918 */ /* 0x000fc00000000000 */
[----:B------:R-:W-:-:S00]  /*0f50*/  NOP ;  /* 0x0000000000007918 */ /* 0x000fc00000000000 */
[----:B------:R-:W-:-:S00]  /*0f60*/  NOP ;  /* 0x0000000000007918 */ /* 0x000fc00000000000 */
[----:B------:R-:W-:-:S00]  /*0f70*/  NOP ;  /* 0x0000000000007918 */ /* 0x000fc00000000000 */
.L_x_15:


//--------------------- .nv.shared.reserved.0     --------------------------
	.section	.nv.shared.reserved.0,"aw",@nobits
	.weak		__nv_reservedSMEM_offset_0_alias
	.size		__nv_reservedSMEM_offset_0_alias, 0, 64
	.other		__nv_reservedSMEM_offset_0_alias,@"STO_CUDA_RESERVED_SHARED STV_DEFAULT"
__nv_reservedSMEM_offset_0_alias:
	.zero		0
	.zero		64


//--------------------- .nv.constant0._Z21matrix_multiplicationPiS_S_iiiii --------------------------
	.section	.nv.constant0._Z21matrix_multiplicationPiS_S_iiiii,"a",@progbits
	.sectionflags	@""
	.align	4
.nv.constant0._Z21matrix_multiplicationPiS_S_iiiii:
	.zero		940


//--------------------- SYMBOLS --------------------------

	.type		.nv.reservedSmem.offset0,@object
	.size		.nv.reservedSmem.offset0,0x4
